//
// Generated by NVIDIA NVVM Compiler
//
// Compiler Build ID: CL-36424714
// Cuda compilation tools, release 13.0, V13.0.88
// Based on NVVM 20.0.0
//

.version 9.0
.target sm_100
.address_size 64

	// .globl	_Z3addPiS_S_

.visible .entry _Z3addPiS_S_(
	.param .u64 .ptr .align 1 _Z3addPiS_S__param_0,
	.param .u64 .ptr .align 1 _Z3addPiS_S__param_1,
	.param .u64 .ptr .align 1 _Z3addPiS_S__param_2
)
{
	.reg .pred 	%p<2>;
	.reg .b32 	%r<8>;
	.reg .b64 	%rd<11>;

	ld.param.u64 	%rd1, [_Z3addPiS_S__param_0];
	ld.param.u64 	%rd2, [_Z3addPiS_S__param_1];
	ld.param.u64 	%rd3, [_Z3addPiS_S__param_2];
	mov.u32 	%r2, %ctaid.x;
	mov.u32 	%r3, %ntid.x;
	mov.u32 	%r4, %tid.x;
	mad.lo.s32 	%r1, %r2, %r3, %r4;
	setp.gt.s32 	%p1, %r1, 511;
	@%p1 bra 	$L__BB0_2;
	cvta.to.global.u64 	%rd4, %rd1;
	cvta.to.global.u64 	%rd5, %rd2;
	cvta.to.global.u64 	%rd6, %rd3;
	mul.wide.s32 	%rd7, %r1, 4;
	add.s64 	%rd8, %rd4, %rd7;
	ld.global.u32 	%r5, [%rd8];
	add.s64 	%rd9, %rd5, %rd7;
	ld.global.u32 	%r6, [%rd9];
	add.s32 	%r7, %r6, %r5;
	add.s64 	%rd10, %rd6, %rd7;
	st.global.u32 	[%rd10], %r7;
$L__BB0_2:
	ret;

}


// ===== COMPILED SASS (sm_100) =====

	.target	sm_100

	.elftype	@"ET_EXEC"


//--------------------- .note.nv.tkinfo           --------------------------
	.section	.note.nv.tkinfo,"",@"SHT_NOTE"
	.sectionflags	@"SHF_NOTE_NV_TKINFO"
	.tkinfo
        /*0018*/ 	.word	0x00000002
        /*0030*/ 	.string	""
        /*0030*/ 	.string	"ptxas"
        /*0030*/ 	.string	"Cuda compilation tools, release 13.0, V13.0.88"
        /*0030*/ 	.string	"Build cuda_13.0.r13.0/compiler.36424714_0"
        /*0030*/ 	.string	"-arch sm_100 -m 64 "



//--------------------- .note.nv.cuinfo           --------------------------
	.section	.note.nv.cuinfo,"",@"SHT_NOTE"
	.sectionflags	@"SHF_NOTE_NV_CUINFO"
        /*0018*/ 	.short	0x0002
        /*001a*/ 	.short	0x0064
        /*001c*/ 	.short	0x0082
	.zero		2


//--------------------- .nv.info                  --------------------------
	.section	.nv.info,"",@"SHT_CUDA_INFO"
	.align	4


	//----- nvinfo : EIATTR_REGCOUNT
	.align		4
        /*0000*/ 	.byte	0x04, 0x2f
        /*0002*/ 	.short	(.L_1 - .L_0)
	.align		4
.L_0:
        /*0004*/ 	.word	index@(_Z3addPiS_S_)
        /*0008*/ 	.word	0x0000000c


	//----- nvinfo : EIATTR_FRAME_SIZE
	.align		4
.L_1:
        /*000c*/ 	.byte	0x04, 0x11
        /*000e*/ 	.short	(.L_3 - .L_2)
	.align		4
.L_2:
        /*0010*/ 	.word	index@(_Z3addPiS_S_)
        /*0014*/ 	.word	0x00000000


	//----- nvinfo : EIATTR_MIN_STACK_SIZE
	.align		4
.L_3:
        /*0018*/ 	.byte	0x04, 0x12
        /*001a*/ 	.short	(.L_5 - .L_4)
	.align		4
.L_4:
        /*001c*/ 	.word	index@(_Z3addPiS_S_)
        /*0020*/ 	.word	0x00000000
.L_5:


//--------------------- .nv.compat                --------------------------
	.section	.nv.compat,"",@"SHT_CUDA_COMPAT_INFO"
	.align	4
        /*0000*/ 	.byte	0x02, 0x09, 0x00, 0x00, 0x02, 0x02, 0x01, 0x00, 0x02, 0x05, 0x05, 0x00, 0x03, 0x07, 0x01, 0x01
        /*0010*/ 	.byte	0x02, 0x03, 0x00, 0x00, 0x02, 0x06, 0x01, 0x00, 0x04, 0x0b, 0x08, 0x00, 0x09, 0x00, 0x00, 0x00
        /*0020*/ 	.byte	0x00, 0x00, 0x00, 0x00


//--------------------- .nv.info._Z3addPiS_S_     --------------------------
	.section	.nv.info._Z3addPiS_S_,"",@"SHT_CUDA_INFO"
	.sectionflags	@""
	.align	4


	//----- nvinfo : EIATTR_CUDA_API_VERSION
	.align		4
        /*0000*/ 	.byte	0x04, 0x37
        /*0002*/ 	.short	(.L_7 - .L_6)
.L_6:
        /*0004*/ 	.word	0x00000082


	//----- nvinfo : EIATTR_KPARAM_INFO
	.align		4
.L_7:
        /*0008*/ 	.byte	0x04, 0x17
        /*000a*/ 	.short	(.L_9 - .L_8)
.L_8:
        /*000c*/ 	.word	0x00000000
        /*0010*/ 	.short	0x0002
        /*0012*/ 	.short	0x0010
        /*0014*/ 	.byte	0x00, 0xf5, 0x21, 0x00


	//----- nvinfo : EIATTR_KPARAM_INFO
	.align		4
.L_9:
        /*0018*/ 	.byte	0x04, 0x17
        /*001a*/ 	.short	(.L_11 - .L_10)
.L_10:
        /*001c*/ 	.word	0x00000000
        /*0020*/ 	.short	0x0001
        /*0022*/ 	.short	0x0008
        /*0024*/ 	.byte	0x00, 0xf5, 0x21, 0x00


	//----- nvinfo : EIATTR_KPARAM_INFO
	.align		4
.L_11:
        /*0028*/ 	.byte	0x04, 0x17
        /*002a*/ 	.short	(.L_13 - .L_12)
.L_12:
        /*002c*/ 	.word	0x00000000
        /*0030*/ 	.short	0x0000
        /*0032*/ 	.short	0x0000
        /*0034*/ 	.byte	0x00, 0xf5, 0x21, 0x00


	//----- nvinfo : EIATTR_SPARSE_MMA_MASK
	.align		4
.L_13:
        /*0038*/ 	.byte	0x03, 0x50
        /*003a*/ 	.short	0x0000


	//----- nvinfo : EIATTR_MAXREG_COUNT
	.align		4
        /*003c*/ 	.byte	0x03, 0x1b
        /*003e*/ 	.short	0x00ff


	//----- nvinfo : EIATTR_MERCURY_ISA_VERSION
	.align		4
        /*0040*/ 	.byte	0x03, 0x5f
        /*0042*/ 	.short	0x0101


	//----- nvinfo : EIATTR_VRC_CTA_INIT_COUNT
	.align		4
        /*0044*/ 	.byte	0x02, 0x4a
	.zero		1
	.zero		1


	//----- nvinfo : EIATTR_EXIT_INSTR_OFFSETS
	.align		4
        /*0048*/ 	.byte	0x04, 0x1c
        /*004a*/ 	.short	(.L_15 - .L_14)


	//   ....[0]....
.L_14:
        /*004c*/ 	.word	0x00000060


	//   ....[1]....
        /*0050*/ 	.word	0x00000120


	//----- nvinfo : EIATTR_CBANK_PARAM_SIZE
	.align		4
.L_15:
        /*0054*/ 	.byte	0x03, 0x19
        /*0056*/ 	.short	0x0018


	//----- nvinfo : EIATTR_PARAM_CBANK
	.align		4
        /*0058*/ 	.byte	0x04, 0x0a
        /*005a*/ 	.short	(.L_17 - .L_16)
	.align		4
.L_16:
        /*005c*/ 	.word	index@(.nv.constant0._Z3addPiS_S_)
        /*0060*/ 	.short	0x0380
        /*0062*/ 	.short	0x0018


	//----- nvinfo : EIATTR_SW_WAR
	.align		4
.L_17:
        /*0064*/ 	.byte	0x04, 0x36
        /*0066*/ 	.short	(.L_19 - .L_18)
.L_18:
        /*0068*/ 	.word	0x00000008
.L_19:


//--------------------- .nv.callgraph             --------------------------
	.section	.nv.callgraph,"",@"SHT_CUDA_CALLGRAPH"
	.align	4
	.sectionentsize	8
	.align		4
        /*0000*/ 	.word	0x00000000
	.align		4
        /*0004*/ 	.word	0xffffffff
	.align		4
        /*0008*/ 	.word	0x00000000
	.align		4
        /*000c*/ 	.word	0xfffffffe
	.align		4
        /*0010*/ 	.word	0x00000000
	.align		4
        /*0014*/ 	.word	0xfffffffd
	.align		4
        /*0018*/ 	.word	0x00000000
	.align		4
        /*001c*/ 	.word	0xfffffffc


//--------------------- .text._Z3addPiS_S_        --------------------------
	.section	.text._Z3addPiS_S_,"ax",@progbits
	.align	128
        .global         _Z3addPiS_S_
        .type           _Z3addPiS_S_,@function
        .size           _Z3addPiS_S_,(.L_x_1 - _Z3addPiS_S_)
        .other          _Z3addPiS_S_,@"STO_CUDA_ENTRY STV_DEFAULT"
_Z3addPiS_S_:
.text._Z3addPiS_S_:
[----:B------:R-:W-:Y:S01]  /*0000*/  LDC R1, c[0x0][0x37c] ;  /* 0x0000df00ff017b82 */ /* 0x000fe20000000800 */
[----:B------:R-:W0:Y:S07]  /*0010*/  S2R R0, SR_TID.X ;  /* 0x0000000000007919 */ /* 0x000e2e0000002100 */
[----:B------:R-:W0:Y:S08]  /*0020*/  S2UR UR4, SR_CTAID.X ;  /* 0x00000000000479c3 */ /* 0x000e300000002500 */
[----:B------:R-:W0:Y:S02]  /*0030*/  LDC R9, c[0x0][0x360] ;  /* 0x0000d800ff097b82 */ /* 0x000e240000000800 */
[----:B0-----:R-:W-:-:S05]  /*0040*/  IMAD R9, R9, UR4, R0 ;  /* 0x0000000409097c24 */ /* 0x001fca000f8e0200 */
[----:B------:R-:W-:-:S13]  /*0050*/  ISETP.GT.AND P0, PT, R9, 0x1ff, PT ;  /* 0x000001ff0900780c */ /* 0x000fda0003f04270 */
[----:B------:R-:W-:Y:S05]  /*0060*/  @P0 EXIT ;  /* 0x000000000000094d */ /* 0x000fea0003800000 */
[----:B------:R-:W0:Y:S01]  /*0070*/  LDC.64 R2, c[0x0][0x380] ;  /* 0x0000e000ff027b82 */ /* 0x000e220000000a00 */
[----:B------:R-:W1:Y:S07]  /*0080*/  LDCU.64 UR4, c[0x0][0x358] ;  /* 0x00006b00ff0477ac */ /* 0x000e6e0008000a00 */
[----:B------:R-:W2:Y:S08]  /*0090*/  LDC.64 R4, c[0x0][0x388] ;  /* 0x0000e200ff047b82 */ /* 0x000eb00000000a00 */
[----:B------:R-:W3:Y:S01]  /*00a0*/  LDC.64 R6, c[0x0][0x390] ;  /* 0x0000e400ff067b82 */ /* 0x000ee20000000a00 */
[----:B0-----:R-:W-:-:S06]  /*00b0*/  IMAD.WIDE R2, R9, 0x4, R2 ;  /* 0x0000000409027825 */ /* 0x001fcc00078e0202 */
[----:B-1----:R-:W4:Y:S01]  /*00c0*/  LDG.E R2, desc[UR4][R2.64] ;  /* 0x0000000402027981 */ /* 0x002f22000c1e1900 */
[----:B--2---:R-:W-:-:S06]  /*00d0*/  IMAD.WIDE R4, R9, 0x4, R4 ;  /* 0x0000000409047825 */ /* 0x004fcc00078e0204 */
[----:B------:R-:W4:Y:S01]  /*00e0*/  LDG.E R5, desc[UR4][R4.64] ;  /* 0x0000000404057981 */ /* 0x000f22000c1e1900 */
[----:B---3--:R-:W-:Y:S01]  /*00f0*/  IMAD.WIDE R6, R9, 0x4, R6 ;  /* 0x0000000409067825 */ /* 0x008fe200078e0206 */
[----:B----4-:R-:W-:-:S05]  /*0100*/  IADD3 R9, PT, PT, R2, R5, RZ ;  /* 0x0000000502097210 */ /* 0x010fca0007ffe0ff */
[----:B------:R-:W-:Y:S01]  /*0110*/  STG.E desc[UR4][R6.64], R9 ;  /* 0x0000000906007986 */ /* 0x000fe2000c101904 */
[----:B------:R-:W-:Y:S05]  /*0120*/  EXIT ;  /* 0x000000000000794d */ /* 0x000fea0003800000 */
.L_x_0:
[----:B------:R-:W-:-:S00]  /*0130*/  BRA `(.L_x_0) ;  /* 0xfffffffc00fc7947 */ /* 0x000fc0000383ffff */
[----:B------:R-:W-:-:S00]  /*0140*/  NOP ;  /* 0x0000000000007918 */ /* 0x000fc00000000000 */
        /* <DEDUP_REMOVED lines=11> */
.L_x_1:


//--------------------- .nv.shared.reserved.0     --------------------------
	.section	.nv.shared.reserved.0,"aw",@nobits
	.weak		__nv_reservedSMEM_offset_0_alias
	.size		__nv_reservedSMEM_offset_0_alias, 0, 64
	.other		__nv_reservedSMEM_offset_0_alias,@"STO_CUDA_RESERVED_SHARED STV_DEFAULT"
__nv_reservedSMEM_offset_0_alias:
	.zero		0
	.zero		64


//--------------------- .nv.constant0._Z3addPiS_S_ --------------------------
	.section	.nv.constant0._Z3addPiS_S_,"a",@progbits
	.sectionflags	@""
	.align	4
.nv.constant0._Z3addPiS_S_:
	.zero		920


//--------------------- SYMBOLS --------------------------

	.type		.nv.reservedSmem.offset0,@object
	.size		.nv.reservedSmem.offset0,0x4
